//
// Generated by NVIDIA NVVM Compiler
//
// Compiler Build ID: CL-36424714
// Cuda compilation tools, release 13.0, V13.0.88
// Based on NVVM 20.0.0
//

.version 9.0
.target sm_100
.address_size 64

	// .globl	_Z14matrixMultiplyPiPKiS1_iii

.visible .entry _Z14matrixMultiplyPiPKiS1_iii(
	.param .u64 .ptr .align 1 _Z14matrixMultiplyPiPKiS1_iii_param_0,
	.param .u64 .ptr .align 1 _Z14matrixMultiplyPiPKiS1_iii_param_1,
	.param .u64 .ptr .align 1 _Z14matrixMultiplyPiPKiS1_iii_param_2,
	.param .u32 _Z14matrixMultiplyPiPKiS1_iii_param_3,
	.param .u32 _Z14matrixMultiplyPiPKiS1_iii_param_4,
	.param .u32 _Z14matrixMultiplyPiPKiS1_iii_param_5
)
{
	.reg .pred 	%p<10>;
	.reg .b32 	%r<89>;
	.reg .b64 	%rd<104>;

	ld.param.u64 	%rd18, [_Z14matrixMultiplyPiPKiS1_iii_param_0];
	ld.param.u64 	%rd19, [_Z14matrixMultiplyPiPKiS1_iii_param_1];
	ld.param.u64 	%rd20, [_Z14matrixMultiplyPiPKiS1_iii_param_2];
	ld.param.u32 	%r20, [_Z14matrixMultiplyPiPKiS1_iii_param_4];
	ld.param.u32 	%r21, [_Z14matrixMultiplyPiPKiS1_iii_param_5];
	cvta.to.global.u64 	%rd1, %rd20;
	cvta.to.global.u64 	%rd2, %rd19;
	mov.u32 	%r23, %ctaid.x;
	mov.u32 	%r24, %ntid.x;
	mov.u32 	%r25, %tid.x;
	mad.lo.s32 	%r1, %r23, %r24, %r25;
	mov.u32 	%r26, %ctaid.y;
	mov.u32 	%r27, %ntid.y;
	mov.u32 	%r28, %tid.y;
	mad.lo.s32 	%r2, %r26, %r27, %r28;
	setp.lt.s32 	%p1, %r20, 1;
	mov.b32 	%r88, 0;
	@%p1 bra 	$L__BB0_13;
	mul.lo.s32 	%r3, %r20, %r2;
	and.b32  	%r4, %r20, 7;
	setp.lt.u32 	%p2, %r20, 8;
	mov.b64 	%rd103, 0;
	mov.b32 	%r86, 0;
	@%p2 bra 	$L__BB0_4;
	and.b32  	%r86, %r20, 2147483640;
	neg.s32 	%r84, %r86;
	shl.b32 	%r7, %r21, 3;
	mul.wide.u32 	%rd24, %r3, 4;
	add.s64 	%rd25, %rd24, %rd2;
	add.s64 	%rd95, %rd25, 16;
	mov.b64 	%rd103, 0;
	mul.wide.s32 	%rd30, %r21, 4;
	mov.u32 	%r83, %r1;
$L__BB0_3:
	.pragma "nounroll";
	ld.global.u32 	%r30, [%rd95+-16];
	mul.wide.s32 	%rd26, %r83, 4;
	add.s64 	%rd27, %rd1, %rd26;
	ld.global.u32 	%r31, [%rd27];
	add.s32 	%r32, %r31, %r30;
	cvt.s64.s32 	%rd28, %r32;
	add.s64 	%rd29, %rd103, %rd28;
	ld.global.u32 	%r33, [%rd95+-12];
	add.s64 	%rd31, %rd27, %rd30;
	ld.global.u32 	%r34, [%rd31];
	add.s32 	%r35, %r34, %r33;
	cvt.s64.s32 	%rd32, %r35;
	add.s64 	%rd33, %rd29, %rd32;
	ld.global.u32 	%r36, [%rd95+-8];
	add.s64 	%rd34, %rd31, %rd30;
	ld.global.u32 	%r37, [%rd34];
	add.s32 	%r38, %r37, %r36;
	cvt.s64.s32 	%rd35, %r38;
	add.s64 	%rd36, %rd33, %rd35;
	ld.global.u32 	%r39, [%rd95+-4];
	add.s64 	%rd37, %rd34, %rd30;
	ld.global.u32 	%r40, [%rd37];
	add.s32 	%r41, %r40, %r39;
	cvt.s64.s32 	%rd38, %r41;
	add.s64 	%rd39, %rd36, %rd38;
	ld.global.u32 	%r42, [%rd95];
	add.s64 	%rd40, %rd37, %rd30;
	ld.global.u32 	%r43, [%rd40];
	add.s32 	%r44, %r43, %r42;
	cvt.s64.s32 	%rd41, %r44;
	add.s64 	%rd42, %rd39, %rd41;
	ld.global.u32 	%r45, [%rd95+4];
	add.s64 	%rd43, %rd40, %rd30;
	ld.global.u32 	%r46, [%rd43];
	add.s32 	%r47, %r46, %r45;
	cvt.s64.s32 	%rd44, %r47;
	add.s64 	%rd45, %rd42, %rd44;
	ld.global.u32 	%r48, [%rd95+8];
	add.s64 	%rd46, %rd43, %rd30;
	ld.global.u32 	%r49, [%rd46];
	add.s32 	%r50, %r49, %r48;
	cvt.s64.s32 	%rd47, %r50;
	add.s64 	%rd48, %rd45, %rd47;
	ld.global.u32 	%r51, [%rd95+12];
	add.s64 	%rd49, %rd46, %rd30;
	ld.global.u32 	%r52, [%rd49];
	add.s32 	%r53, %r52, %r51;
	cvt.s64.s32 	%rd50, %r53;
	add.s64 	%rd103, %rd48, %rd50;
	add.s32 	%r84, %r84, 8;
	add.s32 	%r83, %r83, %r7;
	add.s64 	%rd95, %rd95, 32;
	setp.ne.s32 	%p3, %r84, 0;
	@%p3 bra 	$L__BB0_3;
$L__BB0_4:
	setp.eq.s32 	%p4, %r4, 0;
	@%p4 bra 	$L__BB0_12;
	and.b32  	%r13, %r20, 3;
	setp.lt.u32 	%p5, %r4, 4;
	@%p5 bra 	$L__BB0_7;
	add.s32 	%r54, %r86, %r3;
	mul.wide.u32 	%rd52, %r54, 4;
	add.s64 	%rd53, %rd2, %rd52;
	ld.global.u32 	%r55, [%rd53];
	mad.lo.s32 	%r56, %r86, %r21, %r1;
	mul.wide.s32 	%rd54, %r56, 4;
	add.s64 	%rd55, %rd1, %rd54;
	ld.global.u32 	%r57, [%rd55];
	add.s32 	%r58, %r57, %r55;
	cvt.s64.s32 	%rd56, %r58;
	add.s64 	%rd57, %rd103, %rd56;
	cvt.u64.u32 	%rd58, %r3;
	cvt.u64.u32 	%rd59, %r86;
	add.s64 	%rd60, %rd59, %rd58;
	shl.b64 	%rd61, %rd60, 2;
	add.s64 	%rd62, %rd2, %rd61;
	ld.global.u32 	%r59, [%rd62+4];
	mul.wide.s32 	%rd63, %r21, 4;
	add.s64 	%rd64, %rd55, %rd63;
	ld.global.u32 	%r60, [%rd64];
	add.s32 	%r61, %r60, %r59;
	cvt.s64.s32 	%rd65, %r61;
	add.s64 	%rd66, %rd57, %rd65;
	ld.global.u32 	%r62, [%rd62+8];
	add.s64 	%rd67, %rd64, %rd63;
	ld.global.u32 	%r63, [%rd67];
	add.s32 	%r64, %r63, %r62;
	cvt.s64.s32 	%rd68, %r64;
	add.s64 	%rd69, %rd66, %rd68;
	ld.global.u32 	%r65, [%rd62+12];
	add.s64 	%rd70, %rd67, %rd63;
	ld.global.u32 	%r66, [%rd70];
	add.s32 	%r67, %r66, %r65;
	cvt.s64.s32 	%rd71, %r67;
	add.s64 	%rd103, %rd69, %rd71;
	add.s32 	%r86, %r86, 4;
$L__BB0_7:
	setp.eq.s32 	%p6, %r13, 0;
	@%p6 bra 	$L__BB0_12;
	setp.eq.s32 	%p7, %r13, 1;
	@%p7 bra 	$L__BB0_10;
	add.s32 	%r68, %r86, %r3;
	mul.wide.u32 	%rd73, %r68, 4;
	add.s64 	%rd74, %rd2, %rd73;
	ld.global.u32 	%r69, [%rd74];
	mad.lo.s32 	%r70, %r86, %r21, %r1;
	mul.wide.s32 	%rd75, %r70, 4;
	add.s64 	%rd76, %rd1, %rd75;
	ld.global.u32 	%r71, [%rd76];
	add.s32 	%r72, %r71, %r69;
	cvt.s64.s32 	%rd77, %r72;
	add.s64 	%rd78, %rd103, %rd77;
	cvt.u64.u32 	%rd79, %r3;
	cvt.u64.u32 	%rd80, %r86;
	add.s64 	%rd81, %rd80, %rd79;
	shl.b64 	%rd82, %rd81, 2;
	add.s64 	%rd83, %rd2, %rd82;
	ld.global.u32 	%r73, [%rd83+4];
	mul.wide.s32 	%rd84, %r21, 4;
	add.s64 	%rd85, %rd76, %rd84;
	ld.global.u32 	%r74, [%rd85];
	add.s32 	%r75, %r74, %r73;
	cvt.s64.s32 	%rd86, %r75;
	add.s64 	%rd103, %rd78, %rd86;
	add.s32 	%r86, %r86, 2;
$L__BB0_10:
	and.b32  	%r76, %r20, 1;
	setp.eq.b32 	%p8, %r76, 1;
	not.pred 	%p9, %p8;
	@%p9 bra 	$L__BB0_12;
	add.s32 	%r77, %r86, %r3;
	mul.wide.u32 	%rd87, %r77, 4;
	add.s64 	%rd88, %rd2, %rd87;
	ld.global.u32 	%r78, [%rd88];
	mad.lo.s32 	%r79, %r86, %r21, %r1;
	mul.wide.s32 	%rd89, %r79, 4;
	add.s64 	%rd90, %rd1, %rd89;
	ld.global.u32 	%r80, [%rd90];
	add.s32 	%r81, %r80, %r78;
	cvt.s64.s32 	%rd91, %r81;
	add.s64 	%rd103, %rd103, %rd91;
$L__BB0_12:
	cvt.u32.u64 	%r88, %rd103;
$L__BB0_13:
	cvta.to.global.u64 	%rd92, %rd18;
	mad.lo.s32 	%r82, %r21, %r2, %r1;
	mul.wide.s32 	%rd93, %r82, 4;
	add.s64 	%rd94, %rd92, %rd93;
	st.global.u32 	[%rd94], %r88;
	ret;

}


// ===== COMPILED SASS (sm_100) =====

	.target	sm_100

	.elftype	@"ET_EXEC"


//--------------------- .note.nv.tkinfo           --------------------------
	.section	.note.nv.tkinfo,"",@"SHT_NOTE"
	.sectionflags	@"SHF_NOTE_NV_TKINFO"
	.tkinfo
        /*0018*/ 	.word	0x00000002
        /*0030*/ 	.string	""
        /*0030*/ 	.string	"ptxas"
        /*0030*/ 	.string	"Cuda compilation tools, release 13.0, V13.0.88"
        /*0030*/ 	.string	"Build cuda_13.0.r13.0/compiler.36424714_0"
        /*0030*/ 	.string	"-arch sm_100 -m 64 "



//--------------------- .note.nv.cuinfo           --------------------------
	.section	.note.nv.cuinfo,"",@"SHT_NOTE"
	.sectionflags	@"SHF_NOTE_NV_CUINFO"
        /*0018*/ 	.short	0x0002
        /*001a*/ 	.short	0x0064
        /*001c*/ 	.short	0x0082
	.zero		2


//--------------------- .nv.info                  --------------------------
	.section	.nv.info,"",@"SHT_CUDA_INFO"
	.align	4


	//----- nvinfo : EIATTR_REGCOUNT
	.align		4
        /*0000*/ 	.byte	0x04, 0x2f
        /*0002*/ 	.short	(.L_1 - .L_0)
	.align		4
.L_0:
        /*0004*/ 	.word	index@(_Z14matrixMultiplyPiPKiS1_iii)
        /*0008*/ 	.word	0x00000020


	//----- nvinfo : EIATTR_FRAME_SIZE
	.align		4
.L_1:
        /*000c*/ 	.byte	0x04, 0x11
        /*000e*/ 	.short	(.L_3 - .L_2)
	.align		4
.L_2:
        /*0010*/ 	.word	index@(_Z14matrixMultiplyPiPKiS1_iii)
        /*0014*/ 	.word	0x00000000


	//----- nvinfo : EIATTR_MIN_STACK_SIZE
	.align		4
.L_3:
        /*0018*/ 	.byte	0x04, 0x12
        /*001a*/ 	.short	(.L_5 - .L_4)
	.align		4
.L_4:
        /*001c*/ 	.word	index@(_Z14matrixMultiplyPiPKiS1_iii)
        /*0020*/ 	.word	0x00000000
.L_5:


//--------------------- .nv.compat                --------------------------
	.section	.nv.compat,"",@"SHT_CUDA_COMPAT_INFO"
	.align	4
        /*0000*/ 	.byte	0x02, 0x09, 0x00, 0x00, 0x02, 0x02, 0x01, 0x00, 0x02, 0x05, 0x05, 0x00, 0x03, 0x07, 0x01, 0x01
        /*0010*/ 	.byte	0x02, 0x03, 0x00, 0x00, 0x02, 0x06, 0x01, 0x00, 0x04, 0x0b, 0x08, 0x00, 0x09, 0x00, 0x00, 0x00
        /*0020*/ 	.byte	0x00, 0x00, 0x00, 0x00


//--------------------- .nv.info._Z14matrixMultiplyPiPKiS1_iii --------------------------
	.section	.nv.info._Z14matrixMultiplyPiPKiS1_iii,"",@"SHT_CUDA_INFO"
	.sectionflags	@""
	.align	4


	//----- nvinfo : EIATTR_CUDA_API_VERSION
	.align		4
        /*0000*/ 	.byte	0x04, 0x37
        /*0002*/ 	.short	(.L_7 - .L_6)
.L_6:
        /*0004*/ 	.word	0x00000082


	//----- nvinfo : EIATTR_KPARAM_INFO
	.align		4
.L_7:
        /*0008*/ 	.byte	0x04, 0x17
        /*000a*/ 	.short	(.L_9 - .L_8)
.L_8:
        /*000c*/ 	.word	0x00000000
        /*0010*/ 	.short	0x0005
        /*0012*/ 	.short	0x0020
        /*0014*/ 	.byte	0x00, 0xf0, 0x11, 0x00


	//----- nvinfo : EIATTR_KPARAM_INFO
	.align		4
.L_9:
        /*0018*/ 	.byte	0x04, 0x17
        /*001a*/ 	.short	(.L_11 - .L_10)
.L_10:
        /*001c*/ 	.word	0x00000000
        /*0020*/ 	.short	0x0004
        /*0022*/ 	.short	0x001c
        /*0024*/ 	.byte	0x00, 0xf0, 0x11, 0x00


	//----- nvinfo : EIATTR_KPARAM_INFO
	.align		4
.L_11:
        /*0028*/ 	.byte	0x04, 0x17
        /*002a*/ 	.short	(.L_13 - .L_12)
.L_12:
        /*002c*/ 	.word	0x00000000
        /*0030*/ 	.short	0x0003
        /*0032*/ 	.short	0x0018
        /*0034*/ 	.byte	0x00, 0xf0, 0x11, 0x00


	//----- nvinfo : EIATTR_KPARAM_INFO
	.align		4
.L_13:
        /*0038*/ 	.byte	0x04, 0x17
        /*003a*/ 	.short	(.L_15 - .L_14)
.L_14:
        /*003c*/ 	.word	0x00000000
        /*0040*/ 	.short	0x0002
        /*0042*/ 	.short	0x0010
        /*0044*/ 	.byte	0x00, 0xf5, 0x21, 0x00


	//----- nvinfo : EIATTR_KPARAM_INFO
	.align		4
.L_15:
        /*0048*/ 	.byte	0x04, 0x17
        /*004a*/ 	.short	(.L_17 - .L_16)
.L_16:
        /*004c*/ 	.word	0x00000000
        /*0050*/ 	.short	0x0001
        /*0052*/ 	.short	0x0008
        /*0054*/ 	.byte	0x00, 0xf5, 0x21, 0x00


	//----- nvinfo : EIATTR_KPARAM_INFO
	.align		4
.L_17:
        /*0058*/ 	.byte	0x04, 0x17
        /*005a*/ 	.short	(.L_19 - .L_18)
.L_18:
        /*005c*/ 	.word	0x00000000
        /*0060*/ 	.short	0x0000
        /*0062*/ 	.short	0x0000
        /*0064*/ 	.byte	0x00, 0xf5, 0x21, 0x00


	//----- nvinfo : EIATTR_SPARSE_MMA_MASK
	.align		4
.L_19:
        /*0068*/ 	.byte	0x03, 0x50
        /*006a*/ 	.short	0x0000


	//----- nvinfo : EIATTR_MAXREG_COUNT
	.align		4
        /*006c*/ 	.byte	0x03, 0x1b
        /*006e*/ 	.short	0x00ff


	//----- nvinfo : EIATTR_MERCURY_ISA_VERSION
	.align		4
        /*0070*/ 	.byte	0x03, 0x5f
        /*0072*/ 	.short	0x0101


	//----- nvinfo : EIATTR_VRC_CTA_INIT_COUNT
	.align		4
        /*0074*/ 	.byte	0x02, 0x4a
	.zero		1
	.zero		1


	//----- nvinfo : EIATTR_EXIT_INSTR_OFFSETS
	.align		4
        /*0078*/ 	.byte	0x04, 0x1c
        /*007a*/ 	.short	(.L_21 - .L_20)


	//   ....[0]....
.L_20:
        /*007c*/ 	.word	0x00000960


	//----- nvinfo : EIATTR_CBANK_PARAM_SIZE
	.align		4
.L_21:
        /*0080*/ 	.byte	0x03, 0x19
        /*0082*/ 	.short	0x0024


	//----- nvinfo : EIATTR_PARAM_CBANK
	.align		4
        /*0084*/ 	.byte	0x04, 0x0a
        /*0086*/ 	.short	(.L_23 - .L_22)
	.align		4
.L_22:
        /*0088*/ 	.word	index@(.nv.constant0._Z14matrixMultiplyPiPKiS1_iii)
        /*008c*/ 	.short	0x0380
        /*008e*/ 	.short	0x0024


	//----- nvinfo : EIATTR_SW_WAR
	.align		4
.L_23:
        /*0090*/ 	.byte	0x04, 0x36
        /*0092*/ 	.short	(.L_25 - .L_24)
.L_24:
        /*0094*/ 	.word	0x00000008
.L_25:


//--------------------- .nv.callgraph             --------------------------
	.section	.nv.callgraph,"",@"SHT_CUDA_CALLGRAPH"
	.align	4
	.sectionentsize	8
	.align		4
        /*0000*/ 	.word	0x00000000
	.align		4
        /*0004*/ 	.word	0xffffffff
	.align		4
        /*0008*/ 	.word	0x00000000
	.align		4
        /*000c*/ 	.word	0xfffffffe
	.align		4
        /*0010*/ 	.word	0x00000000
	.align		4
        /*0014*/ 	.word	0xfffffffd
	.align		4
        /*0018*/ 	.word	0x00000000
	.align		4
        /*001c*/ 	.word	0xfffffffc


//--------------------- .text._Z14matrixMultiplyPiPKiS1_iii --------------------------
	.section	.text._Z14matrixMultiplyPiPKiS1_iii,"ax",@progbits
	.align	128
        .global         _Z14matrixMultiplyPiPKiS1_iii
        .type           _Z14matrixMultiplyPiPKiS1_iii,@function
        .size           _Z14matrixMultiplyPiPKiS1_iii,(.L_x_6 - _Z14matrixMultiplyPiPKiS1_iii)
        .other          _Z14matrixMultiplyPiPKiS1_iii,@"STO_CUDA_ENTRY STV_DEFAULT"
_Z14matrixMultiplyPiPKiS1_iii:
.text._Z14matrixMultiplyPiPKiS1_iii:
[----:B------:R-:W-:Y:S01]  /*0000*/  LDC R1, c[0x0][0x37c] ;  /* 0x0000df00ff017b82 */ /* 0x000fe20000000800 */
[----:B------:R-:W0:Y:S01]  /*0010*/  S2R R3, SR_TID.X ;  /* 0x0000000000037919 */ /* 0x000e220000002100 */
[----:B------:R-:W1:Y:S06]  /*0020*/  LDCU UR5, c[0x0][0x39c] ;  /* 0x00007380ff0577ac */ /* 0x000e6c0008000800 */
[----:B------:R-:W0:Y:S01]  /*0030*/  LDC R0, c[0x0][0x360] ;  /* 0x0000d800ff007b82 */ /* 0x000e220000000800 */
[----:B------:R-:W-:Y:S01]  /*0040*/  HFMA2 R22, -RZ, RZ, 0, 0 ;  /* 0x00000000ff167431 */ /* 0x000fe200000001ff */
[----:B------:R-:W2:Y:S01]  /*0050*/  S2R R2, SR_TID.Y ;  /* 0x0000000000027919 */ /* 0x000ea20000002200 */
[----:B------:R-:W3:Y:S05]  /*0060*/  LDCU.64 UR8, c[0x0][0x358] ;  /* 0x00006b00ff0877ac */ /* 0x000eea0008000a00 */
[----:B------:R-:W0:Y:S08]  /*0070*/  S2UR UR4, SR_CTAID.X ;  /* 0x00000000000479c3 */ /* 0x000e300000002500 */
[----:B------:R-:W2:Y:S01]  /*0080*/  S2UR UR6, SR_CTAID.Y ;  /* 0x00000000000679c3 */ /* 0x000ea20000002600 */
[----:B-1----:R-:W-:-:S07]  /*0090*/  UISETP.GE.AND UP0, UPT, UR5, 0x1, UPT ;  /* 0x000000010500788c */ /* 0x002fce000bf06270 */
[----:B------:R-:W2:Y:S01]  /*00a0*/  LDC R17, c[0x0][0x364] ;  /* 0x0000d900ff117b82 */ /* 0x000ea20000000800 */
[----:B0-----:R-:W-:Y:S02]  /*00b0*/  IMAD R0, R0, UR4, R3 ;  /* 0x0000000400007c24 */ /* 0x001fe4000f8e0203 */
[----:B--2---:R-:W-:Y:S01]  /*00c0*/  IMAD R17, R17, UR6, R2 ;  /* 0x0000000611117c24 */ /* 0x004fe2000f8e0202 */
[----:B---3--:R-:W-:Y:S06]  /*00d0*/  BRA.U !UP0, `(.L_x_0) ;  /* 0x00000009080c7547 */ /* 0x008fec000b800000 */
[----:B------:R-:W-:Y:S02]  /*00e0*/  UISETP.GE.U32.AND UP1, UPT, UR5, 0x8, UPT ;  /* 0x000000080500788c */ /* 0x000fe4000bf26070 */
[----:B------:R-:W-:Y:S01]  /*00f0*/  IMAD R16, R17, UR5, RZ ;  /* 0x0000000511107c24 */ /* 0x000fe2000f8e02ff */
[----:B------:R-:W-:Y:S01]  /*0100*/  ULOP3.LUT UR6, UR5, 0x7, URZ, 0xc0, !UPT ;  /* 0x0000000705067892 */ /* 0x000fe2000f8ec0ff */
[----:B------:R-:W-:Y:S01]  /*0110*/  MOV R22, RZ ;  /* 0x000000ff00167202 */ /* 0x000fe20000000f00 */
[----:B------:R-:W-:Y:S02]  /*0120*/  UMOV UR4, URZ ;  /* 0x000000ff00047c82 */ /* 0x000fe40008000000 */
[----:B------:R-:W-:Y:S02]  /*0130*/  UISETP.NE.AND UP0, UPT, UR6, URZ, UPT ;  /* 0x000000ff0600728c */ /* 0x000fe4000bf05270 */
[----:B------:R-:W-:Y:S09]  /*0140*/  BRA.U !UP1, `(.L_x_1) ;  /* 0x0000000109d07547 */ /* 0x000ff2000b800000 */
[----:B------:R-:W0:Y:S01]  /*0150*/  LDC.64 R2, c[0x0][0x388] ;  /* 0x0000e200ff027b82 */ /* 0x000e220000000a00 */
[----:B------:R-:W-:Y:S01]  /*0160*/  ULOP3.LUT UR4, UR5, 0x7ffffff8, URZ, 0xc0, !UPT ;  /* 0x7ffffff805047892 */ /* 0x000fe2000f8ec0ff */
[----:B------:R-:W-:Y:S01]  /*0170*/  IMAD.MOV.U32 R22, RZ, RZ, RZ ;  /* 0x000000ffff167224 */ /* 0x000fe200078e00ff */
[----:B------:R-:W-:Y:S02]  /*0180*/  MOV R20, R0 ;  /* 0x0000000000147202 */ /* 0x000fe40000000f00 */
[----:B------:R-:W-:Y:S01]  /*0190*/  UIADD3 UR7, UPT, UPT, -UR4, URZ, URZ ;  /* 0x000000ff04077290 */ /* 0x000fe2000fffe1ff */
[----:B0-----:R-:W-:-:S03]  /*01a0*/  IMAD.WIDE.U32 R2, R16, 0x4, R2 ;  /* 0x0000000410027825 */ /* 0x001fc600078e0002 */
[----:B------:R-:W-:-:S04]  /*01b0*/  IADD3 R2, P0, PT, R2, 0x10, RZ ;  /* 0x0000001002027810 */ /* 0x000fc80007f1e0ff */
[----:B------:R-:W-:-:S09]  /*01c0*/  IADD3.X R3, PT, PT, RZ, R3, RZ, P0, !PT ;  /* 0x00000003ff037210 */ /* 0x000fd200007fe4ff */
.L_x_2:
[----:B------:R-:W0:Y:S01]  /*01d0*/  LDC.64 R12, c[0x0][0x390] ;  /* 0x0000e400ff0c7b82 */ /* 0x000e220000000a00 */
[----:B------:R-:W2:Y:S04]  /*01e0*/  LDG.E R19, desc[UR8][R2.64+-0x10] ;  /* 0xfffff00802137981 */ /* 0x000ea8000c1e1900 */
[----:B------:R-:W3:Y:S03]  /*01f0*/  LDG.E R21, desc[UR8][R2.64+-0xc] ;  /* 0xfffff40802157981 */ /* 0x000ee6000c1e1900 */
[----:B------:R-:W1:Y:S01]  /*0200*/  LDC R23, c[0x0][0x3a0] ;  /* 0x0000e800ff177b82 */ /* 0x000e620000000800 */
[----:B------:R-:W4:Y:S04]  /*0210*/  LDG.E R25, desc[UR8][R2.64+-0x4] ;  /* 0xfffffc0802197981 */ /* 0x000f28000c1e1900 */
[----:B------:R-:W5:Y:S04]  /*0220*/  LDG.E R27, desc[UR8][R2.64+-0x8] ;  /* 0xfffff808021b7981 */ /* 0x000f68000c1e1900 */
[----:B------:R-:W4:Y:S04]  /*0230*/  LDG.E R26, desc[UR8][R2.64] ;  /* 0x00000008021a7981 */ /* 0x000f28000c1e1900 */
[----:B------:R-:W4:Y:S01]  /*0240*/  LDG.E R29, desc[UR8][R2.64+0x4] ;  /* 0x00000408021d7981 */ /* 0x000f22000c1e1900 */
[----:B0-----:R-:W-:-:S05]  /*0250*/  IMAD.WIDE R12, R20, 0x4, R12 ;  /* 0x00000004140c7825 */ /* 0x001fca00078e020c */
[----:B------:R0:W2:Y:S01]  /*0260*/  LDG.E R18, desc[UR8][R12.64] ;  /* 0x000000080c127981 */ /* 0x0000a2000c1e1900 */
[----:B-1----:R-:W-:-:S05]  /*0270*/  IMAD.WIDE R14, R23, 0x4, R12 ;  /* 0x00000004170e7825 */ /* 0x002fca00078e020c */
[----:B------:R1:W3:Y:S01]  /*0280*/  LDG.E R24, desc[UR8][R14.64] ;  /* 0x000000080e187981 */ /* 0x0002e2000c1e1900 */
[----:B------:R-:W-:-:S04]  /*0290*/  IMAD.WIDE R8, R23, 0x4, R14 ;  /* 0x0000000417087825 */ /* 0x000fc800078e020e */
[C---:B------:R-:W-:Y:S02]  /*02a0*/  IMAD.WIDE R10, R23.reuse, 0x4, R8 ;  /* 0x00000004170a7825 */ /* 0x040fe400078e0208 */
[----:B------:R-:W5:Y:S02]  /*02b0*/  LDG.E R8, desc[UR8][R8.64] ;  /* 0x0000000808087981 */ /* 0x000f64000c1e1900 */
[C---:B------:R-:W-:Y:S02]  /*02c0*/  IMAD.WIDE R4, R23.reuse, 0x4, R10 ;  /* 0x0000000417047825 */ /* 0x040fe400078e020a */
[----:B------:R-:W4:Y:S02]  /*02d0*/  LDG.E R10, desc[UR8][R10.64] ;  /* 0x000000080a0a7981 */ /* 0x000f24000c1e1900 */
[C---:B------:R-:W-:Y:S02]  /*02e0*/  IMAD.WIDE R6, R23.reuse, 0x4, R4 ;  /* 0x0000000417067825 */ /* 0x040fe400078e0204 */
[----:B------:R-:W4:Y:S04]  /*02f0*/  LDG.E R9, desc[UR8][R2.64+0x8] ;  /* 0x0000080802097981 */ /* 0x000f28000c1e1900 */
[----:B------:R-:W4:Y:S01]  /*0300*/  LDG.E R4, desc[UR8][R4.64] ;  /* 0x0000000804047981 */ /* 0x000f22000c1e1900 */
[----:B0-----:R-:W-:-:S03]  /*0310*/  IMAD.WIDE R12, R23, 0x4, R6 ;  /* 0x00000004170c7825 */ /* 0x001fc600078e0206 */
[----:B------:R-:W4:Y:S01]  /*0320*/  LDG.E R6, desc[UR8][R6.64] ;  /* 0x0000000806067981 */ /* 0x000f22000c1e1900 */
[----:B-1----:R-:W-:-:S03]  /*0330*/  IMAD.WIDE R14, R23, 0x4, R12 ;  /* 0x00000004170e7825 */ /* 0x002fc600078e020c */
[----:B------:R0:W4:Y:S04]  /*0340*/  LDG.E R11, desc[UR8][R2.64+0xc] ;  /* 0x00000c08020b7981 */ /* 0x000128000c1e1900 */
[----:B------:R-:W4:Y:S04]  /*0350*/  LDG.E R12, desc[UR8][R12.64] ;  /* 0x000000080c0c7981 */ /* 0x000f28000c1e1900 */
[----:B------:R-:W4:Y:S01]  /*0360*/  LDG.E R14, desc[UR8][R14.64] ;  /* 0x000000080e0e7981 */ /* 0x000f22000c1e1900 */
[----:B------:R-:W-:-:S04]  /*0370*/  UIADD3 UR7, UPT, UPT, UR7, 0x8, URZ ;  /* 0x0000000807077890 */ /* 0x000fc8000fffe0ff */
[----:B------:R-:W-:Y:S01]  /*0380*/  UISETP.NE.AND UP1, UPT, UR7, URZ, UPT ;  /* 0x000000ff0700728c */ /* 0x000fe2000bf25270 */
[----:B0-----:R-:W-:Y:S01]  /*0390*/  IADD3 R2, P0, PT, R2, 0x20, RZ ;  /* 0x0000002002027810 */ /* 0x001fe20007f1e0ff */
[----:B------:R-:W-:-:S03]  /*03a0*/  IMAD R20, R23, 0x8, R20 ;  /* 0x0000000817147824 */ /* 0x000fc600078e0214 */
[----:B------:R-:W-:Y:S01]  /*03b0*/  IADD3.X R3, PT, PT, RZ, R3, RZ, P0, !PT ;  /* 0x00000003ff037210 */ /* 0x000fe200007fe4ff */
[----:B--2---:R-:W-:Y:S01]  /*03c0*/  IMAD.IADD R19, R19, 0x1, R18 ;  /* 0x0000000113137824 */ /* 0x004fe200078e0212 */
[----:B---3--:R-:W-:-:S04]  /*03d0*/  IADD3 R21, PT, PT, R21, R24, RZ ;  /* 0x0000001815157210 */ /* 0x008fc80007ffe0ff */
[----:B------:R-:W-:Y:S02]  /*03e0*/  IADD3 R19, PT, PT, R21, R22, R19 ;  /* 0x0000001615137210 */ /* 0x000fe40007ffe013 */
[----:B-----5:R-:W-:Y:S01]  /*03f0*/  IADD3 R8, PT, PT, R27, R8, RZ ;  /* 0x000000081b087210 */ /* 0x020fe20007ffe0ff */
[----:B----4-:R-:W-:-:S05]  /*0400*/  IMAD.IADD R25, R25, 0x1, R10 ;  /* 0x0000000119197824 */ /* 0x010fca00078e020a */
[----:B------:R-:W-:Y:S02]  /*0410*/  IADD3 R8, PT, PT, R25, R19, R8 ;  /* 0x0000001319087210 */ /* 0x000fe40007ffe008 */
[----:B------:R-:W-:Y:S02]  /*0420*/  IADD3 R4, PT, PT, R26, R4, RZ ;  /* 0x000000041a047210 */ /* 0x000fe40007ffe0ff */
[----:B------:R-:W-:-:S04]  /*0430*/  IADD3 R29, PT, PT, R29, R6, RZ ;  /* 0x000000061d1d7210 */ /* 0x000fc80007ffe0ff */
[----:B------:R-:W-:Y:S01]  /*0440*/  IADD3 R4, PT, PT, R29, R8, R4 ;  /* 0x000000081d047210 */ /* 0x000fe20007ffe004 */
[----:B------:R-:W-:Y:S01]  /*0450*/  IMAD.IADD R9, R9, 0x1, R12 ;  /* 0x0000000109097824 */ /* 0x000fe200078e020c */
[----:B------:R-:W-:-:S04]  /*0460*/  IADD3 R14, PT, PT, R11, R14, RZ ;  /* 0x0000000e0b0e7210 */ /* 0x000fc80007ffe0ff */
[----:B------:R-:W-:Y:S01]  /*0470*/  IADD3 R22, PT, PT, R14, R4, R9 ;  /* 0x000000040e167210 */ /* 0x000fe20007ffe009 */
[----:B------:R-:W-:Y:S06]  /*0480*/  BRA.U UP1, `(.L_x_2) ;  /* 0xfffffffd01507547 */ /* 0x000fec000b83ffff */
.L_x_1:
[----:B------:R-:W-:Y:S05]  /*0490*/  BRA.U !UP0, `(.L_x_0) ;  /* 0x00000005081c7547 */ /* 0x000fea000b800000 */
[----:B------:R-:W-:Y:S02]  /*04a0*/  UISETP.GE.U32.AND UP0, UPT, UR6, 0x4, UPT ;  /* 0x000000040600788c */ /* 0x000fe4000bf06070 */
[----:B------:R-:W-:-:S04]  /*04b0*/  ULOP3.LUT UR7, UR5, 0x3, URZ, 0xc0, !UPT ;  /* 0x0000000305077892 */ /* 0x000fc8000f8ec0ff */
[----:B------:R-:W-:-:S03]  /*04c0*/  UISETP.NE.AND UP1, UPT, UR7, URZ, UPT ;  /* 0x000000ff0700728c */ /* 0x000fc6000bf25270 */
[----:B------:R-:W-:Y:S08]  /*04d0*/  BRA.U !UP0, `(.L_x_3) ;  /* 0x0000000108787547 */ /* 0x000ff0000b800000 */
[----:B------:R-:W0:Y:S01]  /*04e0*/  LDC R13, c[0x0][0x3a0] ;  /* 0x0000e800ff0d7b82 */ /* 0x000e220000000800 */
[----:B------:R-:W1:Y:S01]  /*04f0*/  LDCU.64 UR10, c[0x0][0x388] ;  /* 0x00007100ff0a77ac */ /* 0x000e620008000a00 */
[C---:B------:R-:W-:Y:S02]  /*0500*/  IADD3 R3, PT, PT, R16.reuse, UR4, RZ ;  /* 0x0000000410037c10 */ /* 0x040fe4000fffe0ff */
[----:B------:R-:W-:-:S04]  /*0510*/  IADD3 R10, P0, PT, R16, UR4, RZ ;  /* 0x00000004100a7c10 */ /* 0x000fc8000ff1e0ff */
[----:B------:R-:W2:Y:S08]  /*0520*/  LDC.64 R4, c[0x0][0x390] ;  /* 0x0000e400ff047b82 */ /* 0x000eb00000000a00 */
[----:B------:R-:W3:Y:S01]  /*0530*/  LDC.64 R6, c[0x0][0x388] ;  /* 0x0000e200ff067b82 */ /* 0x000ee20000000a00 */
[----:B0-----:R-:W-:-:S04]  /*0540*/  IMAD R9, R13, UR4, R0 ;  /* 0x000000040d097c24 */ /* 0x001fc8000f8e0200 */
[----:B--2---:R-:W-:-:S04]  /*0550*/  IMAD.WIDE R4, R9, 0x4, R4 ;  /* 0x0000000409047825 */ /* 0x004fc800078e0204 */
[----:B------:R-:W-:Y:S02]  /*0560*/  IMAD.WIDE R8, R13, 0x4, R4 ;  /* 0x000000040d087825 */ /* 0x000fe400078e0204 */
[----:B------:R-:W2:Y:S02]  /*0570*/  LDG.E R5, desc[UR8][R4.64] ;  /* 0x0000000804057981 */ /* 0x000ea4000c1e1900 */
[----:B---3--:R-:W-:Y:S01]  /*0580*/  IMAD.WIDE.U32 R6, R3, 0x4, R6 ;  /* 0x0000000403067825 */ /* 0x008fe200078e0006 */
[----:B------:R-:W-:Y:S02]  /*0590*/  IADD3.X R3, PT, PT, RZ, RZ, RZ, P0, !PT ;  /* 0x000000ffff037210 */ /* 0x000fe400007fe4ff */
[----:B-1----:R-:W-:-:S03]  /*05a0*/  LEA R2, P0, R10, UR10, 0x2 ;  /* 0x0000000a0a027c11 */ /* 0x002fc6000f8010ff */
[----:B------:R-:W2:Y:S01]  /*05b0*/  LDG.E R6, desc[UR8][R6.64] ;  /* 0x0000000806067981 */ /* 0x000ea2000c1e1900 */
[----:B------:R-:W-:Y:S01]  /*05c0*/  LEA.HI.X R3, R10, UR11, R3, 0x2, P0 ;  /* 0x0000000b0a037c11 */ /* 0x000fe200080f1403 */
[C---:B------:R-:W-:Y:S02]  /*05d0*/  IMAD.WIDE R10, R13.reuse, 0x4, R8 ;  /* 0x000000040d0a7825 */ /* 0x040fe400078e0208 */
[----:B------:R-:W3:Y:S02]  /*05e0*/  LDG.E R9, desc[UR8][R8.64] ;  /* 0x0000000808097981 */ /* 0x000ee4000c1e1900 */
[----:B------:R-:W-:Y:S02]  /*05f0*/  IMAD.WIDE R12, R13, 0x4, R10 ;  /* 0x000000040d0c7825 */ /* 0x000fe400078e020a */
[----:B------:R-:W3:Y:S04]  /*0600*/  LDG.E R14, desc[UR8][R2.64+0x4] ;  /* 0x00000408020e7981 */ /* 0x000ee8000c1e1900 */
[----:B------:R-:W4:Y:S04]  /*0610*/  LDG.E R11, desc[UR8][R10.64] ;  /* 0x000000080a0b7981 */ /* 0x000f28000c1e1900 */
[----:B------:R-:W4:Y:S04]  /*0620*/  LDG.E R18, desc[UR8][R2.64+0x8] ;  /* 0x0000080802127981 */ /* 0x000f28000c1e1900 */
[----:B------:R-:W5:Y:S04]  /*0630*/  LDG.E R19, desc[UR8][R2.64+0xc] ;  /* 0x00000c0802137981 */ /* 0x000f68000c1e1900 */
[----:B------:R-:W5:Y:S01]  /*0640*/  LDG.E R12, desc[UR8][R12.64] ;  /* 0x000000080c0c7981 */ /* 0x000f62000c1e1900 */
[----:B------:R-:W-:Y:S01]  /*0650*/  UIADD3 UR4, UPT, UPT, UR4, 0x4, URZ ;  /* 0x0000000404047890 */ /* 0x000fe2000fffe0ff */
[----:B--2---:R-:W-:Y:S01]  /*0660*/  IADD3 R15, PT, PT, R6, R5, RZ ;  /* 0x00000005060f7210 */ /* 0x004fe20007ffe0ff */
[----:B---3--:R-:W-:-:S05]  /*0670*/  IMAD.IADD R14, R14, 0x1, R9 ;  /* 0x000000010e0e7824 */ /* 0x008fca00078e0209 */
[----:B------:R-:W-:Y:S02]  /*0680*/  IADD3 R14, PT, PT, R14, R22, R15 ;  /* 0x000000160e0e7210 */ /* 0x000fe40007ffe00f */
[----:B----4-:R-:W-:Y:S02]  /*0690*/  IADD3 R18, PT, PT, R18, R11, RZ ;  /* 0x0000000b12127210 */ /* 0x010fe40007ffe0ff */
[----:B-----5:R-:W-:-:S04]  /*06a0*/  IADD3 R19, PT, PT, R19, R12, RZ ;  /* 0x0000000c13137210 */ /* 0x020fc80007ffe0ff */
[----:B------:R-:W-:-:S07]  /*06b0*/  IADD3 R22, PT, PT, R19, R14, R18 ;  /* 0x0000000e13167210 */ /* 0x000fce0007ffe012 */
.L_x_3:
[----:B------:R-:W-:Y:S05]  /*06c0*/  BRA.U !UP1, `(.L_x_0) ;  /* 0x0000000109907547 */ /* 0x000fea000b800000 */
[----:B------:R-:W-:Y:S02]  /*06d0*/  UISETP.NE.AND UP0, UPT, UR7, 0x1, UPT ;  /* 0x000000010700788c */ /* 0x000fe4000bf05270 */
[----:B------:R-:W-:-:S04]  /*06e0*/  ULOP3.LUT UR5, UR5, 0x1, URZ, 0xc0, !UPT ;  /* 0x0000000105057892 */ /* 0x000fc8000f8ec0ff */
[----:B------:R-:W-:-:S03]  /*06f0*/  UISETP.NE.U32.AND UP1, UPT, UR5, 0x1, UPT ;  /* 0x000000010500788c */ /* 0x000fc6000bf25070 */
[----:B------:R-:W-:Y:S08]  /*0700*/  BRA.U !UP0, `(.L_x_4) ;  /* 0x0000000108547547 */ /* 0x000ff0000b800000 */
[----:B------:R-:W0:Y:S01]  /*0710*/  LDC R11, c[0x0][0x3a0] ;  /* 0x0000e800ff0b7b82 */ /* 0x000e220000000800 */
[----:B------:R-:W1:Y:S01]  /*0720*/  LDCU.64 UR6, c[0x0][0x388] ;  /* 0x00007100ff0677ac */ /* 0x000e620008000a00 */
[C---:B------:R-:W-:Y:S02]  /*0730*/  IADD3 R8, P0, PT, R16.reuse, UR4, RZ ;  /* 0x0000000410087c10 */ /* 0x040fe4000ff1e0ff */
[----:B------:R-:W-:-:S04]  /*0740*/  IADD3 R9, PT, PT, R16, UR4, RZ ;  /* 0x0000000410097c10 */ /* 0x000fc8000fffe0ff */
[----:B------:R-:W2:Y:S08]  /*0750*/  LDC.64 R2, c[0x0][0x390] ;  /* 0x0000e400ff027b82 */ /* 0x000eb00000000a00 */
[----:B------:R-:W3:Y:S01]  /*0760*/  LDC.64 R4, c[0x0][0x388] ;  /* 0x0000e200ff047b82 */ /* 0x000ee20000000a00 */
[----:B0-----:R-:W-:-:S04]  /*0770*/  IMAD R7, R11, UR4, R0 ;  /* 0x000000040b077c24 */ /* 0x001fc8000f8e0200 */
[----:B--2---:R-:W-:-:S04]  /*0780*/  IMAD.WIDE R6, R7, 0x4, R2 ;  /* 0x0000000407067825 */ /* 0x004fc800078e0202 */
[----:B------:R-:W-:Y:S01]  /*0790*/  IMAD.X R3, RZ, RZ, RZ, P0 ;  /* 0x000000ffff037224 */ /* 0x000fe200000e06ff */
[----:B-1----:R-:W-:Y:S01]  /*07a0*/  LEA R2, P0, R8, UR6, 0x2 ;  /* 0x0000000608027c11 */ /* 0x002fe2000f8010ff */
[----:B---3--:R-:W-:-:S03]  /*07b0*/  IMAD.WIDE.U32 R4, R9, 0x4, R4 ;  /* 0x0000000409047825 */ /* 0x008fc600078e0004 */
[----:B------:R-:W-:Y:S01]  /*07c0*/  LEA.HI.X R3, R8, UR7, R3, 0x2, P0 ;  /* 0x0000000708037c11 */ /* 0x000fe200080f1403 */
[----:B------:R-:W-:Y:S02]  /*07d0*/  IMAD.WIDE R8, R11, 0x4, R6 ;  /* 0x000000040b087825 */ /* 0x000fe400078e0206 */
[----:B------:R-:W2:Y:S04]  /*07e0*/  LDG.E R4, desc[UR8][R4.64] ;  /* 0x0000000804047981 */ /* 0x000ea8000c1e1900 */
[----:B------:R-:W2:Y:S04]  /*07f0*/  LDG.E R7, desc[UR8][R6.64] ;  /* 0x0000000806077981 */ /* 0x000ea8000c1e1900 */
[----:B------:R-:W3:Y:S04]  /*0800*/  LDG.E R2, desc[UR8][R2.64+0x4] ;  /* 0x0000040802027981 */ /* 0x000ee8000c1e1900 */
[----:B------:R-:W3:Y:S01]  /*0810*/  LDG.E R9, desc[UR8][R8.64] ;  /* 0x0000000808097981 */ /* 0x000ee2000c1e1900 */
[----:B------:R-:W-:Y:S01]  /*0820*/  UIADD3 UR4, UPT, UPT, UR4, 0x2, URZ ;  /* 0x0000000204047890 */ /* 0x000fe2000fffe0ff */
[----:B--2---:R-:W-:-:S02]  /*0830*/  IADD3 R11, PT, PT, R4, R7, RZ ;  /* 0x00000007040b7210 */ /* 0x004fc40007ffe0ff */
[----:B---3--:R-:W-:-:S04]  /*0840*/  IADD3 R10, PT, PT, R2, R9, RZ ;  /* 0x00000009020a7210 */ /* 0x008fc80007ffe0ff */
[----:B------:R-:W-:-:S07]  /*0850*/  IADD3 R22, PT, PT, R10, R22, R11 ;  /* 0x000000160a167210 */ /* 0x000fce0007ffe00b */
.L_x_4:
[----:B------:R-:W-:Y:S05]  /*0860*/  BRA.U UP1, `(.L_x_0) ;  /* 0x0000000101287547 */ /* 0x000fea000b800000 */
[----:B------:R-:W0:Y:S01]  /*0870*/  LDC R9, c[0x0][0x3a0] ;  /* 0x0000e800ff097b82 */ /* 0x000e220000000800 */
[----:B------:R-:W-:-:S07]  /*0880*/  IADD3 R7, PT, PT, R16, UR4, RZ ;  /* 0x0000000410077c10 */ /* 0x000fce000fffe0ff */
[----:B------:R-:W1:Y:S08]  /*0890*/  LDC.64 R2, c[0x0][0x388] ;  /* 0x0000e200ff027b82 */ /* 0x000e700000000a00 */
[----:B------:R-:W2:Y:S01]  /*08a0*/  LDC.64 R4, c[0x0][0x390] ;  /* 0x0000e400ff047b82 */ /* 0x000ea20000000a00 */
[----:B0-----:R-:W-:Y:S02]  /*08b0*/  IMAD R9, R9, UR4, R0 ;  /* 0x0000000409097c24 */ /* 0x001fe4000f8e0200 */
[----:B-1----:R-:W-:-:S06]  /*08c0*/  IMAD.WIDE.U32 R2, R7, 0x4, R2 ;  /* 0x0000000407027825 */ /* 0x002fcc00078e0002 */
[----:B------:R-:W3:Y:S01]  /*08d0*/  LDG.E R3, desc[UR8][R2.64] ;  /* 0x0000000802037981 */ /* 0x000ee2000c1e1900 */
[----:B--2---:R-:W-:-:S06]  /*08e0*/  IMAD.WIDE R4, R9, 0x4, R4 ;  /* 0x0000000409047825 */ /* 0x004fcc00078e0204 */
[----:B------:R-:W3:Y:S02]  /*08f0*/  LDG.E R4, desc[UR8][R4.64] ;  /* 0x0000000804047981 */ /* 0x000ee4000c1e1900 */
[----:B---3--:R-:W-:-:S07]  /*0900*/  IADD3 R22, PT, PT, R22, R3, R4 ;  /* 0x0000000316167210 */ /* 0x008fce0007ffe004 */
.L_x_0:
[----:B------:R-:W0:Y:S01]  /*0910*/  LDC.64 R2, c[0x0][0x380] ;  /* 0x0000e000ff027b82 */ /* 0x000e220000000a00 */
[----:B------:R-:W1:Y:S02]  /*0920*/  LDCU UR4, c[0x0][0x3a0] ;  /* 0x00007400ff0477ac */ /* 0x000e640008000800 */
[----:B-1----:R-:W-:-:S04]  /*0930*/  IMAD R17, R17, UR4, R0 ;  /* 0x0000000411117c24 */ /* 0x002fc8000f8e0200 */
[----:B0-----:R-:W-:-:S05]  /*0940*/  IMAD.WIDE R2, R17, 0x4, R2 ;  /* 0x0000000411027825 */ /* 0x001fca00078e0202 */
[----:B------:R-:W-:Y:S01]  /*0950*/  STG.E desc[UR8][R2.64], R22 ;  /* 0x0000001602007986 */ /* 0x000fe2000c101908 */
[----:B------:R-:W-:Y:S05]  /*0960*/  EXIT ;  /* 0x000000000000794d */ /* 0x000fea0003800000 */
.L_x_5:
[----:B------:R-:W-:-:S00]  /*0970*/  BRA `(.L_x_5) ;  /* 0xfffffffc00fc7947 */ /* 0x000fc0000383ffff */
[----:B------:R-:W-:-:S00]  /*0980*/  NOP ;  /* 0x0000000000007918 */ /* 0x000fc00000000000 */
[----:B------:R-:W-:-:S00]  /*0990*/  NOP ;  /* 0x0000000000007918 */ /* 0x000fc00000000000 */
[----:B------:R-:W-:-:S00]  /*09a0*/  NOP ;  /* 0x0000000000007918 */ /* 0x000fc00000000000 */
[----:B------:R-:W-:-:S00]  /*09b0*/  NOP ;  /* 0x0000000000007918 */ /* 0x000fc00000000000 */
[----:B------:R-:W-:-:S00]  /*09c0*/  NOP ;  /* 0x0000000000007918 */ /* 0x000fc00000000000 */
[----:B------:R-:W-:-:S00]  /*09d0*/  NOP ;  /* 0x0000000000007918 */ /* 0x000fc00000000000 */
[----:B------:R-:W-:-:S00]  /*09e0*/  NOP ;  /* 0x0000000000007918 */ /* 0x000fc00000000000 */
[----:B------:R-:W-:-:S00]  /*09f0*/  NOP ;  /* 0x0000000000007918 */ /* 0x000fc00000000000 */
.L_x_6:


//--------------------- .nv.shared.reserved.0     --------------------------
	.section	.nv.shared.reserved.0,"aw",@nobits
	.weak		__nv_reservedSMEM_offset_0_alias
	.size		__nv_reservedSMEM_offset_0_alias, 0, 64
	.other		__nv_reservedSMEM_offset_0_alias,@"STO_CUDA_RESERVED_SHARED STV_DEFAULT"
__nv_reservedSMEM_offset_0_alias:
	.zero		0
	.zero		64


//--------------------- .nv.constant0._Z14matrixMultiplyPiPKiS1_iii --------------------------
	.section	.nv.constant0._Z14matrixMultiplyPiPKiS1_iii,"a",@progbits
	.sectionflags	@""
	.align	4
.nv.constant0._Z14matrixMultiplyPiPKiS1_iii:
	.zero		932


//--------------------- SYMBOLS --------------------------

	.type		.nv.reservedSmem.offset0,@object
	.size		.nv.reservedSmem.offset0,0x4
